//
// Generated by NVIDIA NVVM Compiler
//
// Compiler Build ID: CL-36424714
// Cuda compilation tools, release 13.0, V13.0.88
// Based on NVVM 20.0.0
//

.version 9.0
.target sm_100
.address_size 64

	// .globl	_Z9wordMatchPciS_iPi

.visible .entry _Z9wordMatchPciS_iPi(
	.param .u64 .ptr .align 1 _Z9wordMatchPciS_iPi_param_0,
	.param .u32 _Z9wordMatchPciS_iPi_param_1,
	.param .u64 .ptr .align 1 _Z9wordMatchPciS_iPi_param_2,
	.param .u32 _Z9wordMatchPciS_iPi_param_3,
	.param .u64 .ptr .align 1 _Z9wordMatchPciS_iPi_param_4
)
{
	.reg .pred 	%p<5>;
	.reg .b16 	%rs<3>;
	.reg .b32 	%r<14>;
	.reg .b64 	%rd<11>;

	ld.param.u64 	%rd3, [_Z9wordMatchPciS_iPi_param_0];
	ld.param.u32 	%r5, [_Z9wordMatchPciS_iPi_param_1];
	ld.param.u64 	%rd4, [_Z9wordMatchPciS_iPi_param_2];
	ld.param.u32 	%r4, [_Z9wordMatchPciS_iPi_param_3];
	ld.param.u64 	%rd5, [_Z9wordMatchPciS_iPi_param_4];
	mov.u32 	%r6, %ctaid.x;
	mov.u32 	%r7, %ntid.x;
	mov.u32 	%r8, %tid.x;
	mad.lo.s32 	%r1, %r6, %r7, %r8;
	sub.s32 	%r9, %r5, %r4;
	setp.gt.s32 	%p1, %r1, %r9;
	@%p1 bra 	$L__BB0_6;
	setp.lt.s32 	%p2, %r4, 1;
	@%p2 bra 	$L__BB0_5;
	cvta.to.global.u64 	%rd1, %rd3;
	cvta.to.global.u64 	%rd2, %rd4;
	mov.b32 	%r13, 0;
	bra.uni 	$L__BB0_4;
$L__BB0_3:
	add.s32 	%r13, %r13, 1;
	setp.eq.s32 	%p4, %r13, %r4;
	@%p4 bra 	$L__BB0_5;
$L__BB0_4:
	add.s32 	%r11, %r13, %r1;
	cvt.s64.s32 	%rd6, %r11;
	add.s64 	%rd7, %rd1, %rd6;
	ld.global.u8 	%rs1, [%rd7];
	cvt.u64.u32 	%rd8, %r13;
	add.s64 	%rd9, %rd2, %rd8;
	ld.global.u8 	%rs2, [%rd9];
	setp.eq.s16 	%p3, %rs1, %rs2;
	@%p3 bra 	$L__BB0_3;
	bra.uni 	$L__BB0_6;
$L__BB0_5:
	cvta.to.global.u64 	%rd10, %rd5;
	atom.global.add.u32 	%r12, [%rd10], 1;
$L__BB0_6:
	ret;

}


// ===== COMPILED SASS (sm_100) =====

	.target	sm_100

	.elftype	@"ET_EXEC"


//--------------------- .note.nv.tkinfo           --------------------------
	.section	.note.nv.tkinfo,"",@"SHT_NOTE"
	.sectionflags	@"SHF_NOTE_NV_TKINFO"
	.tkinfo
        /*0018*/ 	.word	0x00000002
        /*0030*/ 	.string	""
        /*0030*/ 	.string	"ptxas"
        /*0030*/ 	.string	"Cuda compilation tools, release 13.0, V13.0.88"
        /*0030*/ 	.string	"Build cuda_13.0.r13.0/compiler.36424714_0"
        /*0030*/ 	.string	"-arch sm_100 -m 64 "



//--------------------- .note.nv.cuinfo           --------------------------
	.section	.note.nv.cuinfo,"",@"SHT_NOTE"
	.sectionflags	@"SHF_NOTE_NV_CUINFO"
        /*0018*/ 	.short	0x0002
        /*001a*/ 	.short	0x0064
        /*001c*/ 	.short	0x0082
	.zero		2


//--------------------- .nv.info                  --------------------------
	.section	.nv.info,"",@"SHT_CUDA_INFO"
	.align	4


	//----- nvinfo : EIATTR_REGCOUNT
	.align		4
        /*0000*/ 	.byte	0x04, 0x2f
        /*0002*/ 	.short	(.L_1 - .L_0)
	.align		4
.L_0:
        /*0004*/ 	.word	index@(_Z9wordMatchPciS_iPi)
        /*0008*/ 	.word	0x00000008


	//----- nvinfo : EIATTR_FRAME_SIZE
	.align		4
.L_1:
        /*000c*/ 	.byte	0x04, 0x11
        /*000e*/ 	.short	(.L_3 - .L_2)
	.align		4
.L_2:
        /*0010*/ 	.word	index@(_Z9wordMatchPciS_iPi)
        /*0014*/ 	.word	0x00000000


	//----- nvinfo : EIATTR_MIN_STACK_SIZE
	.align		4
.L_3:
        /*0018*/ 	.byte	0x04, 0x12
        /*001a*/ 	.short	(.L_5 - .L_4)
	.align		4
.L_4:
        /*001c*/ 	.word	index@(_Z9wordMatchPciS_iPi)
        /*0020*/ 	.word	0x00000000
.L_5:


//--------------------- .nv.compat                --------------------------
	.section	.nv.compat,"",@"SHT_CUDA_COMPAT_INFO"
	.align	4
        /*0000*/ 	.byte	0x02, 0x09, 0x00, 0x00, 0x02, 0x02, 0x01, 0x00, 0x02, 0x05, 0x05, 0x00, 0x03, 0x07, 0x01, 0x01
        /*0010*/ 	.byte	0x02, 0x03, 0x00, 0x00, 0x02, 0x06, 0x01, 0x00, 0x04, 0x0b, 0x08, 0x00, 0x09, 0x00, 0x00, 0x00
        /*0020*/ 	.byte	0x00, 0x00, 0x00, 0x00


//--------------------- .nv.info._Z9wordMatchPciS_iPi --------------------------
	.section	.nv.info._Z9wordMatchPciS_iPi,"",@"SHT_CUDA_INFO"
	.sectionflags	@""
	.align	4


	//----- nvinfo : EIATTR_CUDA_API_VERSION
	.align		4
        /*0000*/ 	.byte	0x04, 0x37
        /*0002*/ 	.short	(.L_7 - .L_6)
.L_6:
        /*0004*/ 	.word	0x00000082


	//----- nvinfo : EIATTR_KPARAM_INFO
	.align		4
.L_7:
        /*0008*/ 	.byte	0x04, 0x17
        /*000a*/ 	.short	(.L_9 - .L_8)
.L_8:
        /*000c*/ 	.word	0x00000000
        /*0010*/ 	.short	0x0004
        /*0012*/ 	.short	0x0020
        /*0014*/ 	.byte	0x00, 0xf5, 0x21, 0x00


	//----- nvinfo : EIATTR_KPARAM_INFO
	.align		4
.L_9:
        /*0018*/ 	.byte	0x04, 0x17
        /*001a*/ 	.short	(.L_11 - .L_10)
.L_10:
        /*001c*/ 	.word	0x00000000
        /*0020*/ 	.short	0x0003
        /*0022*/ 	.short	0x0018
        /*0024*/ 	.byte	0x00, 0xf0, 0x11, 0x00


	//----- nvinfo : EIATTR_KPARAM_INFO
	.align		4
.L_11:
        /*0028*/ 	.byte	0x04, 0x17
        /*002a*/ 	.short	(.L_13 - .L_12)
.L_12:
        /*002c*/ 	.word	0x00000000
        /*0030*/ 	.short	0x0002
        /*0032*/ 	.short	0x0010
        /*0034*/ 	.byte	0x00, 0xf5, 0x21, 0x00


	//----- nvinfo : EIATTR_KPARAM_INFO
	.align		4
.L_13:
        /*0038*/ 	.byte	0x04, 0x17
        /*003a*/ 	.short	(.L_15 - .L_14)
.L_14:
        /*003c*/ 	.word	0x00000000
        /*0040*/ 	.short	0x0001
        /*0042*/ 	.short	0x0008
        /*0044*/ 	.byte	0x00, 0xf0, 0x11, 0x00


	//----- nvinfo : EIATTR_KPARAM_INFO
	.align		4
.L_15:
        /*0048*/ 	.byte	0x04, 0x17
        /*004a*/ 	.short	(.L_17 - .L_16)
.L_16:
        /*004c*/ 	.word	0x00000000
        /*0050*/ 	.short	0x0000
        /*0052*/ 	.short	0x0000
        /*0054*/ 	.byte	0x00, 0xf5, 0x21, 0x00


	//----- nvinfo : EIATTR_SPARSE_MMA_MASK
	.align		4
.L_17:
        /*0058*/ 	.byte	0x03, 0x50
        /*005a*/ 	.short	0x0000


	//----- nvinfo : EIATTR_MAXREG_COUNT
	.align		4
        /*005c*/ 	.byte	0x03, 0x1b
        /*005e*/ 	.short	0x00ff


	//----- nvinfo : EIATTR_MERCURY_ISA_VERSION
	.align		4
        /*0060*/ 	.byte	0x03, 0x5f
        /*0062*/ 	.short	0x0101


	//----- nvinfo : EIATTR_INT_WARP_WIDE_INSTR_OFFSETS
	.align		4
        /*0064*/ 	.byte	0x04, 0x31
        /*0066*/ 	.short	(.L_19 - .L_18)


	//   ....[0]....
.L_18:
        /*0068*/ 	.word	0x00000210


	//----- nvinfo : EIATTR_VRC_CTA_INIT_COUNT
	.align		4
.L_19:
        /*006c*/ 	.byte	0x02, 0x4a
	.zero		1
	.zero		1


	//----- nvinfo : EIATTR_EXIT_INSTR_OFFSETS
	.align		4
        /*0070*/ 	.byte	0x04, 0x1c
        /*0072*/ 	.short	(.L_21 - .L_20)


	//   ....[0]....
.L_20:
        /*0074*/ 	.word	0x00000090


	//   ....[1]....
        /*0078*/ 	.word	0x000001d0


	//   ....[2]....
        /*007c*/ 	.word	0x00000260


	//----- nvinfo : EIATTR_CBANK_PARAM_SIZE
	.align		4
.L_21:
        /*0080*/ 	.byte	0x03, 0x19
        /*0082*/ 	.short	0x0028


	//----- nvinfo : EIATTR_PARAM_CBANK
	.align		4
        /*0084*/ 	.byte	0x04, 0x0a
        /*0086*/ 	.short	(.L_23 - .L_22)
	.align		4
.L_22:
        /*0088*/ 	.word	index@(.nv.constant0._Z9wordMatchPciS_iPi)
        /*008c*/ 	.short	0x0380
        /*008e*/ 	.short	0x0028


	//----- nvinfo : EIATTR_SW_WAR
	.align		4
.L_23:
        /*0090*/ 	.byte	0x04, 0x36
        /*0092*/ 	.short	(.L_25 - .L_24)
.L_24:
        /*0094*/ 	.word	0x00000008
.L_25:


//--------------------- .nv.callgraph             --------------------------
	.section	.nv.callgraph,"",@"SHT_CUDA_CALLGRAPH"
	.align	4
	.sectionentsize	8
	.align		4
        /*0000*/ 	.word	0x00000000
	.align		4
        /*0004*/ 	.word	0xffffffff
	.align		4
        /*0008*/ 	.word	0x00000000
	.align		4
        /*000c*/ 	.word	0xfffffffe
	.align		4
        /*0010*/ 	.word	0x00000000
	.align		4
        /*0014*/ 	.word	0xfffffffd
	.align		4
        /*0018*/ 	.word	0x00000000
	.align		4
        /*001c*/ 	.word	0xfffffffc


//--------------------- .text._Z9wordMatchPciS_iPi --------------------------
	.section	.text._Z9wordMatchPciS_iPi,"ax",@progbits
	.align	128
        .global         _Z9wordMatchPciS_iPi
        .type           _Z9wordMatchPciS_iPi,@function
        .size           _Z9wordMatchPciS_iPi,(.L_x_3 - _Z9wordMatchPciS_iPi)
        .other          _Z9wordMatchPciS_iPi,@"STO_CUDA_ENTRY STV_DEFAULT"
_Z9wordMatchPciS_iPi:
.text._Z9wordMatchPciS_iPi:
[----:B------:R-:W-:Y:S01]  /*0000*/  LDC R1, c[0x0][0x37c] ;  /* 0x0000df00ff017b82 */ /* 0x000fe20000000800 */
[----:B------:R-:W0:Y:S07]  /*0010*/  S2R R3, SR_TID.X ;  /* 0x0000000000037919 */ /* 0x000e2e0000002100 */
[----:B------:R-:W0:Y:S01]  /*0020*/  S2UR UR5, SR_CTAID.X ;  /* 0x00000000000579c3 */ /* 0x000e220000002500 */
[----:B------:R-:W1:Y:S01]  /*0030*/  LDCU UR4, c[0x0][0x388] ;  /* 0x00007100ff0477ac */ /* 0x000e620008000800 */
[----:B------:R-:W1:Y:S06]  /*0040*/  LDCU UR8, c[0x0][0x398] ;  /* 0x00007300ff0877ac */ /* 0x000e6c0008000800 */
[----:B------:R-:W0:Y:S01]  /*0050*/  LDC R0, c[0x0][0x360] ;  /* 0x0000d800ff007b82 */ /* 0x000e220000000800 */
[----:B-1----:R-:W-:Y:S01]  /*0060*/  UIADD3 UR4, UPT, UPT, UR4, -UR8, URZ ;  /* 0x8000000804047290 */ /* 0x002fe2000fffe0ff */
[----:B0-----:R-:W-:-:S05]  /*0070*/  IMAD R0, R0, UR5, R3 ;  /* 0x0000000500007c24 */ /* 0x001fca000f8e0203 */
[----:B------:R-:W-:-:S13]  /*0080*/  ISETP.GT.AND P0, PT, R0, UR4, PT ;  /* 0x0000000400007c0c */ /* 0x000fda000bf04270 */
[----:B------:R-:W-:Y:S05]  /*0090*/  @P0 EXIT ;  /* 0x000000000000094d */ /* 0x000fea0003800000 */
[----:B------:R-:W-:Y:S01]  /*00a0*/  UISETP.GE.AND UP0, UPT, UR8, 0x1, UPT ;  /* 0x000000010800788c */ /* 0x000fe2000bf06270 */
[----:B------:R-:W0:Y:S08]  /*00b0*/  LDCU.64 UR6, c[0x0][0x358] ;  /* 0x00006b00ff0677ac */ /* 0x000e300008000a00 */
[----:B------:R-:W-:Y:S05]  /*00c0*/  BRA.U !UP0, `(.L_x_0) ;  /* 0x0000000108487547 */ /* 0x000fea000b800000 */
[----:B------:R-:W1:Y:S01]  /*00d0*/  LDCU UR9, c[0x0][0x398] ;  /* 0x00007300ff0977ac */ /* 0x000e620008000800 */
[----:B------:R-:W2:Y:S01]  /*00e0*/  LDCU.64 UR10, c[0x0][0x380] ;  /* 0x00007000ff0a77ac */ /* 0x000ea20008000a00 */
[----:B------:R-:W3:Y:S01]  /*00f0*/  LDCU.64 UR12, c[0x0][0x390] ;  /* 0x00007200ff0c77ac */ /* 0x000ee20008000a00 */
[----:B------:R-:W-:-:S05]  /*0100*/  UMOV UR4, URZ ;  /* 0x000000ff00047c82 */ /* 0x000fca0008000000 */
.L_x_1:
[----:B---3--:R-:W-:Y:S02]  /*0110*/  UIADD3 UR5, UP0, UPT, UR4, UR12, URZ ;  /* 0x0000000c04057290 */ /* 0x008fe4000ff1e0ff */
[----:B------:R-:W-:Y:S02]  /*0120*/  VIADD R3, R0, UR4 ;  /* 0x0000000400037c36 */ /* 0x000fe40008000000 */
[----:B------:R-:W-:-:S03]  /*0130*/  UIADD3.X UR8, UPT, UPT, URZ, UR13, URZ, UP0, !UPT ;  /* 0x0000000dff087290 */ /* 0x000fc600087fe4ff */
[C---:B--2---:R-:W-:Y:S01]  /*0140*/  IADD3 R2, P0, PT, R3.reuse, UR10, RZ ;  /* 0x0000000a03027c10 */ /* 0x044fe2000ff1e0ff */
[----:B------:R-:W-:Y:S02]  /*0150*/  IMAD.U32 R4, RZ, RZ, UR5 ;  /* 0x00000005ff047e24 */ /* 0x000fe4000f8e00ff */
[----:B------:R-:W-:Y:S01]  /*0160*/  IMAD.U32 R5, RZ, RZ, UR8 ;  /* 0x00000008ff057e24 */ /* 0x000fe2000f8e00ff */
[----:B------:R-:W-:-:S05]  /*0170*/  LEA.HI.X.SX32 R3, R3, UR11, 0x1, P0 ;  /* 0x0000000b03037c11 */ /* 0x000fca00080f0eff */
[----:B0-----:R-:W2:Y:S04]  /*0180*/  LDG.E.U8 R2, desc[UR6][R2.64] ;  /* 0x0000000602027981 */ /* 0x001ea8000c1e1100 */
[----:B------:R-:W2:Y:S01]  /*0190*/  LDG.E.U8 R5, desc[UR6][R4.64] ;  /* 0x0000000604057981 */ /* 0x000ea2000c1e1100 */
[----:B------:R-:W-:-:S04]  /*01a0*/  UIADD3 UR4, UPT, UPT, UR4, 0x1, URZ ;  /* 0x0000000104047890 */ /* 0x000fc8000fffe0ff */
[----:B-1----:R-:W-:Y:S01]  /*01b0*/  UISETP.NE.AND UP0, UPT, UR4, UR9, UPT ;  /* 0x000000090400728c */ /* 0x002fe2000bf05270 */
[----:B--2---:R-:W-:-:S13]  /*01c0*/  ISETP.NE.AND P0, PT, R2, R5, PT ;  /* 0x000000050200720c */ /* 0x004fda0003f05270 */
[----:B------:R-:W-:Y:S05]  /*01d0*/  @P0 EXIT ;  /* 0x000000000000094d */ /* 0x000fea0003800000 */
[----:B------:R-:W-:Y:S05]  /*01e0*/  BRA.U UP0, `(.L_x_1) ;  /* 0xfffffffd00c87547 */ /* 0x000fea000b83ffff */
.L_x_0:
[----:B------:R-:W1:Y:S01]  /*01f0*/  S2R R0, SR_LANEID ;  /* 0x0000000000007919 */ /* 0x000e620000000000 */
[----:B------:R-:W0:Y:S01]  /*0200*/  LDC.64 R2, c[0x0][0x3a0] ;  /* 0x0000e800ff027b82 */ /* 0x000e220000000a00 */
[----:B------:R-:W-:Y:S02]  /*0210*/  VOTEU.ANY UR5, UPT, PT ;  /* 0x0000000000057886 */ /* 0x000fe400038e0100 */
[----:B------:R-:W-:Y:S02]  /*0220*/  UFLO.U32 UR8, UR5 ;  /* 0x00000005000872bd */ /* 0x000fe400080e0000 */
[----:B------:R-:W0:Y:S04]  /*0230*/  POPC R5, UR5 ;  /* 0x0000000500057d09 */ /* 0x000e280008000000 */
[----:B-1----:R-:W-:-:S13]  /*0240*/  ISETP.EQ.U32.AND P0, PT, R0, UR8, PT ;  /* 0x0000000800007c0c */ /* 0x002fda000bf02070 */
[----:B0-----:R-:W-:Y:S01]  /*0250*/  @P0 REDG.E.ADD.STRONG.GPU desc[UR6][R2.64], R5 ;  /* 0x000000050200098e */ /* 0x001fe2000c12e106 */
[----:B------:R-:W-:Y:S05]  /*0260*/  EXIT ;  /* 0x000000000000794d */ /* 0x000fea0003800000 */
.L_x_2:
[----:B------:R-:W-:-:S00]  /*0270*/  BRA `(.L_x_2) ;  /* 0xfffffffc00fc7947 */ /* 0x000fc0000383ffff */
[----:B------:R-:W-:-:S00]  /*0280*/  NOP ;  /* 0x0000000000007918 */ /* 0x000fc00000000000 */
[----:B------:R-:W-:-:S00]  /*0290*/  NOP ;  /* 0x0000000000007918 */ /* 0x000fc00000000000 */
[----:B------:R-:W-:-:S00]  /*02a0*/  NOP ;  /* 0x0000000000007918 */ /* 0x000fc00000000000 */
[----:B------:R-:W-:-:S00]  /*02b0*/  NOP ;  /* 0x0000000000007918 */ /* 0x000fc00000000000 */
[----:B------:R-:W-:-:S00]  /*02c0*/  NOP ;  /* 0x0000000000007918 */ /* 0x000fc00000000000 */
[----:B------:R-:W-:-:S00]  /*02d0*/  NOP ;  /* 0x0000000000007918 */ /* 0x000fc00000000000 */
[----:B------:R-:W-:-:S00]  /*02e0*/  NOP ;  /* 0x0000000000007918 */ /* 0x000fc00000000000 */
[----:B------:R-:W-:-:S00]  /*02f0*/  NOP ;  /* 0x0000000000007918 */ /* 0x000fc00000000000 */
.L_x_3:


//--------------------- .nv.shared.reserved.0     --------------------------
	.section	.nv.shared.reserved.0,"aw",@nobits
	.weak		__nv_reservedSMEM_offset_0_alias
	.size		__nv_reservedSMEM_offset_0_alias, 0, 64
	.other		__nv_reservedSMEM_offset_0_alias,@"STO_CUDA_RESERVED_SHARED STV_DEFAULT"
__nv_reservedSMEM_offset_0_alias:
	.zero		0
	.zero		64


//--------------------- .nv.constant0._Z9wordMatchPciS_iPi --------------------------
	.section	.nv.constant0._Z9wordMatchPciS_iPi,"a",@progbits
	.sectionflags	@""
	.align	4
.nv.constant0._Z9wordMatchPciS_iPi:
	.zero		936


//--------------------- SYMBOLS --------------------------

	.type		.nv.reservedSmem.offset0,@object
	.size		.nv.reservedSmem.offset0,0x4
